//
// Generated by NVIDIA NVVM Compiler
//
// Compiler Build ID: CL-36424714
// Cuda compilation tools, release 13.0, V13.0.88
// Based on NVVM 20.0.0
//

.version 9.0
.target sm_100
.address_size 64

	// .globl	default_function_kernel_2

.visible .entry default_function_kernel_2(
	.param .u64 .ptr .align 1 default_function_kernel_2_param_0
)
.maxntid 1024
{
	.reg .pred 	%p<2>;
	.reg .b32 	%r<8>;
	.reg .b32 	%f<4>;
	.reg .b64 	%rd<5>;

	ld.param.u64 	%rd1, [default_function_kernel_2_param_0];
	mov.u32 	%r1, %ctaid.x;
	shl.b32 	%r3, %r1, 6;
	mov.u32 	%r2, %tid.x;
	shr.u32 	%r4, %r2, 4;
	or.b32  	%r5, %r3, %r4;
	setp.gt.u32 	%p1, %r5, 624;
	@%p1 bra 	$L__BB0_2;
	cvta.to.global.u64 	%rd2, %rd1;
	shl.b32 	%r6, %r1, 10;
	or.b32  	%r7, %r6, %r2;
	mul.wide.u32 	%rd3, %r7, 4;
	add.s64 	%rd4, %rd2, %rd3;
	ld.global.f32 	%f1, [%rd4];
	min.f32 	%f2, %f1, 0f41200000;
	max.f32 	%f3, %f2, 0f00000000;
	st.global.f32 	[%rd4], %f3;
$L__BB0_2:
	ret;

}
	// .globl	default_function_kernel_3
.visible .entry default_function_kernel_3(
	.param .u64 .ptr .align 1 default_function_kernel_3_param_0
)
.maxntid 1024
{
	.reg .pred 	%p<4>;
	.reg .b32 	%r<8>;
	.reg .b32 	%f<17>;
	.reg .b64 	%rd<5>;

	ld.param.u64 	%rd1, [default_function_kernel_3_param_0];
	mov.u32 	%r1, %ctaid.x;
	shl.b32 	%r3, %r1, 6;
	mov.u32 	%r2, %tid.x;
	shr.u32 	%r4, %r2, 4;
	or.b32  	%r5, %r3, %r4;
	setp.gt.u32 	%p1, %r5, 624;
	@%p1 bra 	$L__BB1_2;
	cvta.to.global.u64 	%rd2, %rd1;
	shl.b32 	%r6, %r1, 10;
	or.b32  	%r7, %r6, %r2;
	mul.wide.u32 	%rd3, %r7, 4;
	add.s64 	%rd4, %rd2, %rd3;
	ld.global.f32 	%f1, [%rd4];
	abs.f32 	%f2, %f1;
	mul.f32 	%f3, %f2, 0f4038AA3B;
	ex2.approx.ftz.f32 	%f4, %f3;
	add.f32 	%f5, %f4, 0f3F800000;
	rcp.approx.ftz.f32 	%f6, %f5;
	fma.rn.f32 	%f7, %f6, 0fC0000000, 0f3F800000;
	setp.ge.f32 	%p2, %f2, 0f41102CB4;
	selp.f32 	%f8, 0f3F800000, %f7, %p2;
	copysign.f32 	%f9, %f1, %f8;
	mul.f32 	%f10, %f1, %f1;
	fma.rn.f32 	%f11, %f10, 0f3C80F082, 0fBD563CAE;
	fma.rn.f32 	%f12, %f11, %f10, 0f3E085941;
	fma.rn.f32 	%f13, %f12, %f10, 0fBEAAA9ED;
	fma.rn.f32 	%f14, %f13, %f10, 0f00000000;
	fma.rn.f32 	%f15, %f14, %f1, %f1;
	setp.ge.f32 	%p3, %f2, 0f3F19999A;
	selp.f32 	%f16, %f9, %f15, %p3;
	st.global.f32 	[%rd4], %f16;
$L__BB1_2:
	ret;

}
	// .globl	default_function_kernel_4
.visible .entry default_function_kernel_4(
	.param .u64 .ptr .align 1 default_function_kernel_4_param_0,
	.param .u64 .ptr .align 1 default_function_kernel_4_param_1
)
.maxntid 1024
{
	.reg .pred 	%p<2>;
	.reg .b16 	%rs<8>;
	.reg .b32 	%r<37>;
	.reg .b32 	%f<2>;
	.reg .b64 	%rd<9>;

	ld.param.u64 	%rd1, [default_function_kernel_4_param_0];
	ld.param.u64 	%rd2, [default_function_kernel_4_param_1];
	mov.u32 	%r1, %ctaid.x;
	shl.b32 	%r3, %r1, 6;
	mov.u32 	%r2, %tid.x;
	shr.u32 	%r4, %r2, 4;
	or.b32  	%r5, %r3, %r4;
	setp.gt.u32 	%p1, %r5, 624;
	@%p1 bra 	$L__BB2_2;
	cvta.to.global.u64 	%rd3, %rd1;
	cvta.to.global.u64 	%rd4, %rd2;
	shl.b32 	%r6, %r1, 2;
	add.s32 	%r7, %r6, %r2;
	mul.hi.u32 	%r8, %r7, 1717986919;
	shr.u32 	%r9, %r8, 2;
	mul.lo.s32 	%r10, %r9, 10;
	sub.s32 	%r11, %r7, %r10;
	shl.b32 	%r12, %r1, 7;
	shr.u32 	%r13, %r2, 3;
	or.b32  	%r14, %r12, %r13;
	mul.hi.u32 	%r15, %r14, 274877907;
	shr.u32 	%r16, %r15, 3;
	mul.lo.s32 	%r17, %r16, 100;
	mad.lo.s32 	%r18, %r11, 1000, %r17;
	shr.u32 	%r19, %r2, 1;
	mad.lo.s32 	%r20, %r1, 12, %r19;
	mul.hi.u32 	%r21, %r20, 1374389535;
	shr.u32 	%r22, %r21, 4;
	mul.lo.s32 	%r23, %r22, 50;
	sub.s32 	%r24, %r20, %r23;
	cvt.u16.u32 	%rs1, %r24;
	mul.lo.s16 	%rs2, %rs1, 52;
	shr.u16 	%rs3, %rs2, 8;
	mul.lo.s16 	%rs4, %rs3, 10;
	cvt.u32.u16 	%r25, %rs4;
	and.b32  	%r26, %r25, 254;
	shr.u32 	%r27, %r2, 2;
	mad.lo.s32 	%r28, %r1, 6, %r27;
	mul.hi.u32 	%r29, %r28, 274877907;
	shr.u32 	%r30, %r29, 4;
	mul.lo.s32 	%r31, %r30, 250;
	sub.s32 	%r32, %r28, %r31;
	cvt.u16.u32 	%rs5, %r32;
	mul.lo.s16 	%rs6, %rs5, 41;
	shr.u16 	%rs7, %rs6, 10;
	cvt.u32.u16 	%r33, %rs7;
	add.s32 	%r34, %r18, %r33;
	add.s32 	%r35, %r34, %r26;
	mul.wide.u32 	%rd5, %r35, 4;
	add.s64 	%rd6, %rd3, %rd5;
	ld.global.nc.f32 	%f1, [%rd6];
	mad.lo.s32 	%r36, %r1, 1020, %r7;
	mul.wide.u32 	%rd7, %r36, 4;
	add.s64 	%rd8, %rd4, %rd7;
	st.global.f32 	[%rd8], %f1;
$L__BB2_2:
	ret;

}
	// .globl	default_function_kernel
.visible .entry default_function_kernel(
	.param .u64 .ptr .align 1 default_function_kernel_param_0,
	.param .u64 .ptr .align 1 default_function_kernel_param_1
)
.maxntid 1024
{
	.reg .pred 	%p<2>;
	.reg .b16 	%rs<8>;
	.reg .b32 	%r<39>;
	.reg .b32 	%f<2>;
	.reg .b64 	%rd<9>;

	ld.param.u64 	%rd1, [default_function_kernel_param_0];
	ld.param.u64 	%rd2, [default_function_kernel_param_1];
	mov.u32 	%r1, %ctaid.x;
	shl.b32 	%r3, %r1, 6;
	mov.u32 	%r2, %tid.x;
	shr.u32 	%r4, %r2, 4;
	or.b32  	%r5, %r3, %r4;
	setp.gt.u32 	%p1, %r5, 624;
	@%p1 bra 	$L__BB3_2;
	cvta.to.global.u64 	%rd3, %rd2;
	cvta.to.global.u64 	%rd4, %rd1;
	shl.b32 	%r6, %r1, 7;
	shr.u32 	%r7, %r2, 3;
	or.b32  	%r8, %r6, %r7;
	mul.hi.u32 	%r9, %r8, 274877907;
	shr.u32 	%r10, %r9, 3;
	shr.u32 	%r11, %r2, 2;
	mad.lo.s32 	%r12, %r1, 6, %r11;
	mul.hi.u32 	%r13, %r12, 274877907;
	shr.u32 	%r14, %r13, 4;
	mul.lo.s32 	%r15, %r14, 250;
	sub.s32 	%r16, %r12, %r15;
	cvt.u16.u32 	%rs1, %r16;
	mul.lo.s16 	%rs2, %rs1, 41;
	shr.u16 	%rs3, %rs2, 10;
	shr.u32 	%r17, %r2, 1;
	mad.lo.s32 	%r18, %r1, 12, %r17;
	mul.hi.u32 	%r19, %r18, 1374389535;
	shr.u32 	%r20, %r19, 4;
	mul.lo.s32 	%r21, %r20, 50;
	sub.s32 	%r22, %r18, %r21;
	cvt.u16.u32 	%rs4, %r22;
	mul.lo.s16 	%rs5, %rs4, 52;
	shr.u16 	%rs6, %rs5, 8;
	shl.b32 	%r23, %r1, 2;
	add.s32 	%r24, %r23, %r2;
	mul.hi.u32 	%r25, %r24, 1717986919;
	shr.u32 	%r26, %r25, 2;
	mul.lo.s32 	%r27, %r26, 10;
	sub.s32 	%r28, %r24, %r27;
	mad.lo.s32 	%r29, %r10, 31944, %r28;
	mov.b16 	%rs7, 1452;
	mov.b32 	%r30, {%rs7, %rs6};
	cvt.u32.u16 	%r31, %rs3;
	prmt.b32 	%r32, %r31, 44, 0x3340U;
	prmt.b32 	%r33, %r34, %r35, 0x3340U;
	prmt.b32 	%r36, %r32, %r33, 0x5410U;
	dp2a.lo.u32.u32 	%r37, %r30, %r36, %r29;
	mul.wide.u32 	%rd5, %r37, 4;
	add.s64 	%rd6, %rd3, %rd5;
	ld.global.nc.f32 	%f1, [%rd6+67892];
	mad.lo.s32 	%r38, %r1, 1020, %r24;
	mul.wide.u32 	%rd7, %r38, 4;
	add.s64 	%rd8, %rd4, %rd7;
	st.global.f32 	[%rd8], %f1;
$L__BB3_2:
	ret;

}
	// .globl	default_function_kernel_1
.visible .entry default_function_kernel_1(
	.param .u64 .ptr .align 1 default_function_kernel_1_param_0
)
.maxntid 1024
{
	.reg .pred 	%p<2>;
	.reg .b32 	%r<8>;
	.reg .b32 	%f<3>;
	.reg .b64 	%rd<5>;

	ld.param.u64 	%rd1, [default_function_kernel_1_param_0];
	mov.u32 	%r1, %ctaid.x;
	shl.b32 	%r3, %r1, 6;
	mov.u32 	%r2, %tid.x;
	shr.u32 	%r4, %r2, 4;
	or.b32  	%r5, %r3, %r4;
	setp.gt.u32 	%p1, %r5, 624;
	@%p1 bra 	$L__BB4_2;
	cvta.to.global.u64 	%rd2, %rd1;
	shl.b32 	%r6, %r1, 10;
	or.b32  	%r7, %r6, %r2;
	mul.wide.u32 	%rd3, %r7, 4;
	add.s64 	%rd4, %rd2, %rd3;
	ld.global.f32 	%f1, [%rd4];
	lg2.approx.f32 	%f2, %f1;
	st.global.f32 	[%rd4], %f2;
$L__BB4_2:
	ret;

}


// ===== COMPILED SASS (sm_100) =====

	.target	sm_100

	.elftype	@"ET_EXEC"


//--------------------- .note.nv.tkinfo           --------------------------
	.section	.note.nv.tkinfo,"",@"SHT_NOTE"
	.sectionflags	@"SHF_NOTE_NV_TKINFO"
	.tkinfo
        /*0018*/ 	.word	0x00000002
        /*0030*/ 	.string	""
        /*0030*/ 	.string	"ptxas"
        /*0030*/ 	.string	"Cuda compilation tools, release 13.0, V13.0.88"
        /*0030*/ 	.string	"Build cuda_13.0.r13.0/compiler.36424714_0"
        /*0030*/ 	.string	"-arch sm_100 -m 64 "



//--------------------- .note.nv.cuinfo           --------------------------
	.section	.note.nv.cuinfo,"",@"SHT_NOTE"
	.sectionflags	@"SHF_NOTE_NV_CUINFO"
        /*0018*/ 	.short	0x0002
        /*001a*/ 	.short	0x0064
        /*001c*/ 	.short	0x0082
	.zero		2


//--------------------- .nv.info                  --------------------------
	.section	.nv.info,"",@"SHT_CUDA_INFO"
	.align	4


	//----- nvinfo : EIATTR_REGCOUNT
	.align		4
        /*0000*/ 	.byte	0x04, 0x2f
        /*0002*/ 	.short	(.L_1 - .L_0)
	.align		4
.L_0:
        /*0004*/ 	.word	index@(default_function_kernel_2)
        /*0008*/ 	.word	0x00000008


	//----- nvinfo : EIATTR_FRAME_SIZE
	.align		4
.L_1:
        /*000c*/ 	.byte	0x04, 0x11
        /*000e*/ 	.short	(.L_3 - .L_2)
	.align		4
.L_2:
        /*0010*/ 	.word	index@(default_function_kernel_2)
        /*0014*/ 	.word	0x00000000


	//----- nvinfo : EIATTR_REGCOUNT
	.align		4
.L_3:
        /*0018*/ 	.byte	0x04, 0x2f
        /*001a*/ 	.short	(.L_5 - .L_4)
	.align		4
.L_4:
        /*001c*/ 	.word	index@(default_function_kernel_3)
        /*0020*/ 	.word	0x0000000c


	//----- nvinfo : EIATTR_FRAME_SIZE
	.align		4
.L_5:
        /*0024*/ 	.byte	0x04, 0x11
        /*0026*/ 	.short	(.L_7 - .L_6)
	.align		4
.L_6:
        /*0028*/ 	.word	index@(default_function_kernel_3)
        /*002c*/ 	.word	0x00000000


	//----- nvinfo : EIATTR_REGCOUNT
	.align		4
.L_7:
        /*0030*/ 	.byte	0x04, 0x2f
        /*0032*/ 	.short	(.L_9 - .L_8)
	.align		4
.L_8:
        /*0034*/ 	.word	index@(default_function_kernel_4)
        /*0038*/ 	.word	0x0000000c


	//----- nvinfo : EIATTR_FRAME_SIZE
	.align		4
.L_9:
        /*003c*/ 	.byte	0x04, 0x11
        /*003e*/ 	.short	(.L_11 - .L_10)
	.align		4
.L_10:
        /*0040*/ 	.word	index@(default_function_kernel_4)
        /*0044*/ 	.word	0x00000000


	//----- nvinfo : EIATTR_REGCOUNT
	.align		4
.L_11:
        /*0048*/ 	.byte	0x04, 0x2f
        /*004a*/ 	.short	(.L_13 - .L_12)
	.align		4
.L_12:
        /*004c*/ 	.word	index@(default_function_kernel)
        /*0050*/ 	.word	0x0000000e


	//----- nvinfo : EIATTR_FRAME_SIZE
	.align		4
.L_13:
        /*0054*/ 	.byte	0x04, 0x11
        /*0056*/ 	.short	(.L_15 - .L_14)
	.align		4
.L_14:
        /*0058*/ 	.word	index@(default_function_kernel)
        /*005c*/ 	.word	0x00000000


	//----- nvinfo : EIATTR_REGCOUNT
	.align		4
.L_15:
        /*0060*/ 	.byte	0x04, 0x2f
        /*0062*/ 	.short	(.L_17 - .L_16)
	.align		4
.L_16:
        /*0064*/ 	.word	index@(default_function_kernel_1)
        /*0068*/ 	.word	0x00000008


	//----- nvinfo : EIATTR_FRAME_SIZE
	.align		4
.L_17:
        /*006c*/ 	.byte	0x04, 0x11
        /*006e*/ 	.short	(.L_19 - .L_18)
	.align		4
.L_18:
        /*0070*/ 	.word	index@(default_function_kernel_1)
        /*0074*/ 	.word	0x00000000


	//----- nvinfo : EIATTR_MIN_STACK_SIZE
	.align		4
.L_19:
        /*0078*/ 	.byte	0x04, 0x12
        /*007a*/ 	.short	(.L_21 - .L_20)
	.align		4
.L_20:
        /*007c*/ 	.word	index@(default_function_kernel_1)
        /*0080*/ 	.word	0x00000000


	//----- nvinfo : EIATTR_MIN_STACK_SIZE
	.align		4
.L_21:
        /*0084*/ 	.byte	0x04, 0x12
        /*0086*/ 	.short	(.L_23 - .L_22)
	.align		4
.L_22:
        /*0088*/ 	.word	index@(default_function_kernel)
        /*008c*/ 	.word	0x00000000


	//----- nvinfo : EIATTR_MIN_STACK_SIZE
	.align		4
.L_23:
        /*0090*/ 	.byte	0x04, 0x12
        /*0092*/ 	.short	(.L_25 - .L_24)
	.align		4
.L_24:
        /*0094*/ 	.word	index@(default_function_kernel_4)
        /*0098*/ 	.word	0x00000000


	//----- nvinfo : EIATTR_MIN_STACK_SIZE
	.align		4
.L_25:
        /*009c*/ 	.byte	0x04, 0x12
        /*009e*/ 	.short	(.L_27 - .L_26)
	.align		4
.L_26:
        /*00a0*/ 	.word	index@(default_function_kernel_3)
        /*00a4*/ 	.word	0x00000000


	//----- nvinfo : EIATTR_MIN_STACK_SIZE
	.align		4
.L_27:
        /*00a8*/ 	.byte	0x04, 0x12
        /*00aa*/ 	.short	(.L_29 - .L_28)
	.align		4
.L_28:
        /*00ac*/ 	.word	index@(default_function_kernel_2)
        /*00b0*/ 	.word	0x00000000
.L_29:


//--------------------- .nv.compat                --------------------------
	.section	.nv.compat,"",@"SHT_CUDA_COMPAT_INFO"
	.align	4
        /*0000*/ 	.byte	0x02, 0x09, 0x00, 0x00, 0x02, 0x02, 0x01, 0x00, 0x02, 0x05, 0x05, 0x00, 0x03, 0x07, 0x01, 0x01
        /*0010*/ 	.byte	0x02, 0x03, 0x00, 0x00, 0x02, 0x06, 0x01, 0x00, 0x04, 0x0b, 0x08, 0x00, 0x01, 0x00, 0x00, 0x00
        /*0020*/ 	.byte	0x00, 0x00, 0x00, 0x00


//--------------------- .nv.info.default_function_kernel_1 --------------------------
	.section	.nv.info.default_function_kernel_1,"",@"SHT_CUDA_INFO"
	.sectionflags	@""
	.align	4


	//----- nvinfo : EIATTR_CUDA_API_VERSION
	.align		4
        /*0000*/ 	.byte	0x04, 0x37
        /*0002*/ 	.short	(.L_31 - .L_30)
.L_30:
        /*0004*/ 	.word	0x00000082


	//----- nvinfo : EIATTR_KPARAM_INFO
	.align		4
.L_31:
        /*0008*/ 	.byte	0x04, 0x17
        /*000a*/ 	.short	(.L_33 - .L_32)
.L_32:
        /*000c*/ 	.word	0x00000000
        /*0010*/ 	.short	0x0000
        /*0012*/ 	.short	0x0000
        /*0014*/ 	.byte	0x00, 0xf5, 0x21, 0x00


	//----- nvinfo : EIATTR_SPARSE_MMA_MASK
	.align		4
.L_33:
        /*0018*/ 	.byte	0x03, 0x50
        /*001a*/ 	.short	0x0000


	//----- nvinfo : EIATTR_MAXREG_COUNT
	.align		4
        /*001c*/ 	.byte	0x03, 0x1b
        /*001e*/ 	.short	0x0040


	//----- nvinfo : EIATTR_MERCURY_ISA_VERSION
	.align		4
        /*0020*/ 	.byte	0x03, 0x5f
        /*0022*/ 	.short	0x0101


	//----- nvinfo : EIATTR_VRC_CTA_INIT_COUNT
	.align		4
        /*0024*/ 	.byte	0x02, 0x4a
	.zero		1
	.zero		1


	//----- nvinfo : EIATTR_EXIT_INSTR_OFFSETS
	.align		4
        /*0028*/ 	.byte	0x04, 0x1c
        /*002a*/ 	.short	(.L_35 - .L_34)


	//   ....[0]....
.L_34:
        /*002c*/ 	.word	0x00000070


	//   ....[1]....
        /*0030*/ 	.word	0x00000130


	//----- nvinfo : EIATTR_MAX_THREADS
	.align		4
.L_35:
        /*0034*/ 	.byte	0x04, 0x05
        /*0036*/ 	.short	(.L_37 - .L_36)
.L_36:
        /*0038*/ 	.word	0x00000400
        /*003c*/ 	.word	0x00000001
        /*0040*/ 	.word	0x00000001


	//----- nvinfo : EIATTR_CBANK_PARAM_SIZE
	.align		4
.L_37:
        /*0044*/ 	.byte	0x03, 0x19
        /*0046*/ 	.short	0x0008


	//----- nvinfo : EIATTR_PARAM_CBANK
	.align		4
        /*0048*/ 	.byte	0x04, 0x0a
        /*004a*/ 	.short	(.L_39 - .L_38)
	.align		4
.L_38:
        /*004c*/ 	.word	index@(.nv.constant0.default_function_kernel_1)
        /*0050*/ 	.short	0x0380
        /*0052*/ 	.short	0x0008


	//----- nvinfo : EIATTR_SW_WAR
	.align		4
.L_39:
        /*0054*/ 	.byte	0x04, 0x36
        /*0056*/ 	.short	(.L_41 - .L_40)
.L_40:
        /*0058*/ 	.word	0x00000008
.L_41:


//--------------------- .nv.info.default_function_kernel --------------------------
	.section	.nv.info.default_function_kernel,"",@"SHT_CUDA_INFO"
	.sectionflags	@""
	.align	4


	//----- nvinfo : EIATTR_CUDA_API_VERSION
	.align		4
        /*0000*/ 	.byte	0x04, 0x37
        /*0002*/ 	.short	(.L_43 - .L_42)
.L_42:
        /*0004*/ 	.word	0x00000082


	//----- nvinfo : EIATTR_KPARAM_INFO
	.align		4
.L_43:
        /*0008*/ 	.byte	0x04, 0x17
        /*000a*/ 	.short	(.L_45 - .L_44)
.L_44:
        /*000c*/ 	.word	0x00000000
        /*0010*/ 	.short	0x0001
        /*0012*/ 	.short	0x0008
        /*0014*/ 	.byte	0x00, 0xf5, 0x21, 0x00


	//----- nvinfo : EIATTR_KPARAM_INFO
	.align		4
.L_45:
        /*0018*/ 	.byte	0x04, 0x17
        /*001a*/ 	.short	(.L_47 - .L_46)
.L_46:
        /*001c*/ 	.word	0x00000000
        /*0020*/ 	.short	0x0000
        /*0022*/ 	.short	0x0000
        /*0024*/ 	.byte	0x00, 0xf5, 0x21, 0x00


	//----- nvinfo : EIATTR_SPARSE_MMA_MASK
	.align		4
.L_47:
        /*0028*/ 	.byte	0x03, 0x50
        /*002a*/ 	.short	0x0000


	//----- nvinfo : EIATTR_MAXREG_COUNT
	.align		4
        /*002c*/ 	.byte	0x03, 0x1b
        /*002e*/ 	.short	0x0040


	//----- nvinfo : EIATTR_MERCURY_ISA_VERSION
	.align		4
        /*0030*/ 	.byte	0x03, 0x5f
        /*0032*/ 	.short	0x0101


	//----- nvinfo : EIATTR_VRC_CTA_INIT_COUNT
	.align		4
        /*0034*/ 	.byte	0x02, 0x4a
	.zero		1
	.zero		1


	//----- nvinfo : EIATTR_EXIT_INSTR_OFFSETS
	.align		4
        /*0038*/ 	.byte	0x04, 0x1c
        /*003a*/ 	.short	(.L_49 - .L_48)


	//   ....[0]....
.L_48:
        /*003c*/ 	.word	0x00000070


	//   ....[1]....
        /*0040*/ 	.word	0x00000360


	//----- nvinfo : EIATTR_MAX_THREADS
	.align		4
.L_49:
        /*0044*/ 	.byte	0x04, 0x05
        /*0046*/ 	.short	(.L_51 - .L_50)
.L_50:
        /*0048*/ 	.word	0x00000400
        /*004c*/ 	.word	0x00000001
        /*0050*/ 	.word	0x00000001


	//----- nvinfo : EIATTR_CBANK_PARAM_SIZE
	.align		4
.L_51:
        /*0054*/ 	.byte	0x03, 0x19
        /*0056*/ 	.short	0x0010


	//----- nvinfo : EIATTR_PARAM_CBANK
	.align		4
        /*0058*/ 	.byte	0x04, 0x0a
        /*005a*/ 	.short	(.L_53 - .L_52)
	.align		4
.L_52:
        /*005c*/ 	.word	index@(.nv.constant0.default_function_kernel)
        /*0060*/ 	.short	0x0380
        /*0062*/ 	.short	0x0010


	//----- nvinfo : EIATTR_SW_WAR
	.align		4
.L_53:
        /*0064*/ 	.byte	0x04, 0x36
        /*0066*/ 	.short	(.L_55 - .L_54)
.L_54:
        /*0068*/ 	.word	0x00000008
.L_55:


//--------------------- .nv.info.default_function_kernel_4 --------------------------
	.section	.nv.info.default_function_kernel_4,"",@"SHT_CUDA_INFO"
	.sectionflags	@""
	.align	4


	//----- nvinfo : EIATTR_CUDA_API_VERSION
	.align		4
        /*0000*/ 	.byte	0x04, 0x37
        /*0002*/ 	.short	(.L_57 - .L_56)
.L_56:
        /*0004*/ 	.word	0x00000082


	//----- nvinfo : EIATTR_KPARAM_INFO
	.align		4
.L_57:
        /*0008*/ 	.byte	0x04, 0x17
        /*000a*/ 	.short	(.L_59 - .L_58)
.L_58:
        /*000c*/ 	.word	0x00000000
        /*0010*/ 	.short	0x0001
        /*0012*/ 	.short	0x0008
        /*0014*/ 	.byte	0x00, 0xf5, 0x21, 0x00


	//----- nvinfo : EIATTR_KPARAM_INFO
	.align		4
.L_59:
        /*0018*/ 	.byte	0x04, 0x17
        /*001a*/ 	.short	(.L_61 - .L_60)
.L_60:
        /*001c*/ 	.word	0x00000000
        /*0020*/ 	.short	0x0000
        /*0022*/ 	.short	0x0000
        /*0024*/ 	.byte	0x00, 0xf5, 0x21, 0x00


	//----- nvinfo : EIATTR_SPARSE_MMA_MASK
	.align		4
.L_61:
        /*0028*/ 	.byte	0x03, 0x50
        /*002a*/ 	.short	0x0000


	//----- nvinfo : EIATTR_MAXREG_COUNT
	.align		4
        /*002c*/ 	.byte	0x03, 0x1b
        /*002e*/ 	.short	0x0040


	//----- nvinfo : EIATTR_MERCURY_ISA_VERSION
	.align		4
        /*0030*/ 	.byte	0x03, 0x5f
        /*0032*/ 	.short	0x0101


	//----- nvinfo : EIATTR_VRC_CTA_INIT_COUNT
	.align		4
        /*0034*/ 	.byte	0x02, 0x4a
	.zero		1
	.zero		1


	//----- nvinfo : EIATTR_EXIT_INSTR_OFFSETS
	.align		4
        /*0038*/ 	.byte	0x04, 0x1c
        /*003a*/ 	.short	(.L_63 - .L_62)


	//   ....[0]....
.L_62:
        /*003c*/ 	.word	0x00000070


	//   ....[1]....
        /*0040*/ 	.word	0x00000330


	//----- nvinfo : EIATTR_MAX_THREADS
	.align		4
.L_63:
        /*0044*/ 	.byte	0x04, 0x05
        /*0046*/ 	.short	(.L_65 - .L_64)
.L_64:
        /*0048*/ 	.word	0x00000400
        /*004c*/ 	.word	0x00000001
        /*0050*/ 	.word	0x00000001


	//----- nvinfo : EIATTR_CBANK_PARAM_SIZE
	.align		4
.L_65:
        /*0054*/ 	.byte	0x03, 0x19
        /*0056*/ 	.short	0x0010


	//----- nvinfo : EIATTR_PARAM_CBANK
	.align		4
        /*0058*/ 	.byte	0x04, 0x0a
        /*005a*/ 	.short	(.L_67 - .L_66)
	.align		4
.L_66:
        /*005c*/ 	.word	index@(.nv.constant0.default_function_kernel_4)
        /*0060*/ 	.short	0x0380
        /*0062*/ 	.short	0x0010


	//----- nvinfo : EIATTR_SW_WAR
	.align		4
.L_67:
        /*0064*/ 	.byte	0x04, 0x36
        /*0066*/ 	.short	(.L_69 - .L_68)
.L_68:
        /*0068*/ 	.word	0x00000008
.L_69:


//--------------------- .nv.info.default_function_kernel_3 --------------------------
	.section	.nv.info.default_function_kernel_3,"",@"SHT_CUDA_INFO"
	.sectionflags	@""
	.align	4


	//----- nvinfo : EIATTR_CUDA_API_VERSION
	.align		4
        /*0000*/ 	.byte	0x04, 0x37
        /*0002*/ 	.short	(.L_71 - .L_70)
.L_70:
        /*0004*/ 	.word	0x00000082


	//----- nvinfo : EIATTR_KPARAM_INFO
	.align		4
.L_71:
        /*0008*/ 	.byte	0x04, 0x17
        /*000a*/ 	.short	(.L_73 - .L_72)
.L_72:
        /*000c*/ 	.word	0x00000000
        /*0010*/ 	.short	0x0000
        /*0012*/ 	.short	0x0000
        /*0014*/ 	.byte	0x00, 0xf5, 0x21, 0x00


	//----- nvinfo : EIATTR_SPARSE_MMA_MASK
	.align		4
.L_73:
        /*0018*/ 	.byte	0x03, 0x50
        /*001a*/ 	.short	0x0000


	//----- nvinfo : EIATTR_MAXREG_COUNT
	.align		4
        /*001c*/ 	.byte	0x03, 0x1b
        /*001e*/ 	.short	0x0040


	//----- nvinfo : EIATTR_MERCURY_ISA_VERSION
	.align		4
        /*0020*/ 	.byte	0x03, 0x5f
        /*0022*/ 	.short	0x0101


	//----- nvinfo : EIATTR_VRC_CTA_INIT_COUNT
	.align		4
        /*0024*/ 	.byte	0x02, 0x4a
	.zero		1
	.zero		1


	//----- nvinfo : EIATTR_EXIT_INSTR_OFFSETS
	.align		4
        /*0028*/ 	.byte	0x04, 0x1c
        /*002a*/ 	.short	(.L_75 - .L_74)


	//   ....[0]....
.L_74:
        /*002c*/ 	.word	0x00000070


	//   ....[1]....
        /*0030*/ 	.word	0x00000200


	//----- nvinfo : EIATTR_MAX_THREADS
	.align		4
.L_75:
        /*0034*/ 	.byte	0x04, 0x05
        /*0036*/ 	.short	(.L_77 - .L_76)
.L_76:
        /*0038*/ 	.word	0x00000400
        /*003c*/ 	.word	0x00000001
        /*0040*/ 	.word	0x00000001


	//----- nvinfo : EIATTR_CBANK_PARAM_SIZE
	.align		4
.L_77:
        /*0044*/ 	.byte	0x03, 0x19
        /*0046*/ 	.short	0x0008


	//----- nvinfo : EIATTR_PARAM_CBANK
	.align		4
        /*0048*/ 	.byte	0x04, 0x0a
        /*004a*/ 	.short	(.L_79 - .L_78)
	.align		4
.L_78:
        /*004c*/ 	.word	index@(.nv.constant0.default_function_kernel_3)
        /*0050*/ 	.short	0x0380
        /*0052*/ 	.short	0x0008


	//----- nvinfo : EIATTR_SW_WAR
	.align		4
.L_79:
        /*0054*/ 	.byte	0x04, 0x36
        /*0056*/ 	.short	(.L_81 - .L_80)
.L_80:
        /*0058*/ 	.word	0x00000008
.L_81:


//--------------------- .nv.info.default_function_kernel_2 --------------------------
	.section	.nv.info.default_function_kernel_2,"",@"SHT_CUDA_INFO"
	.sectionflags	@""
	.align	4


	//----- nvinfo : EIATTR_CUDA_API_VERSION
	.align		4
        /*0000*/ 	.byte	0x04, 0x37
        /*0002*/ 	.short	(.L_83 - .L_82)
.L_82:
        /*0004*/ 	.word	0x00000082


	//----- nvinfo : EIATTR_KPARAM_INFO
	.align		4
.L_83:
        /*0008*/ 	.byte	0x04, 0x17
        /*000a*/ 	.short	(.L_85 - .L_84)
.L_84:
        /*000c*/ 	.word	0x00000000
        /*0010*/ 	.short	0x0000
        /*0012*/ 	.short	0x0000
        /*0014*/ 	.byte	0x00, 0xf5, 0x21, 0x00


	//----- nvinfo : EIATTR_SPARSE_MMA_MASK
	.align		4
.L_85:
        /*0018*/ 	.byte	0x03, 0x50
        /*001a*/ 	.short	0x0000


	//----- nvinfo : EIATTR_MAXREG_COUNT
	.align		4
        /*001c*/ 	.byte	0x03, 0x1b
        /*001e*/ 	.short	0x0040


	//----- nvinfo : EIATTR_MERCURY_ISA_VERSION
	.align		4
        /*0020*/ 	.byte	0x03, 0x5f
        /*0022*/ 	.short	0x0101


	//----- nvinfo : EIATTR_VRC_CTA_INIT_COUNT
	.align		4
        /*0024*/ 	.byte	0x02, 0x4a
	.zero		1
	.zero		1


	//----- nvinfo : EIATTR_EXIT_INSTR_OFFSETS
	.align		4
        /*0028*/ 	.byte	0x04, 0x1c
        /*002a*/ 	.short	(.L_87 - .L_86)


	//   ....[0]....
.L_86:
        /*002c*/ 	.word	0x00000070


	//   ....[1]....
        /*0030*/ 	.word	0x00000110


	//----- nvinfo : EIATTR_MAX_THREADS
	.align		4
.L_87:
        /*0034*/ 	.byte	0x04, 0x05
        /*0036*/ 	.short	(.L_89 - .L_88)
.L_88:
        /*0038*/ 	.word	0x00000400
        /*003c*/ 	.word	0x00000001
        /*0040*/ 	.word	0x00000001


	//----- nvinfo : EIATTR_CBANK_PARAM_SIZE
	.align		4
.L_89:
        /*0044*/ 	.byte	0x03, 0x19
        /*0046*/ 	.short	0x0008


	//----- nvinfo : EIATTR_PARAM_CBANK
	.align		4
        /*0048*/ 	.byte	0x04, 0x0a
        /*004a*/ 	.short	(.L_91 - .L_90)
	.align		4
.L_90:
        /*004c*/ 	.word	index@(.nv.constant0.default_function_kernel_2)
        /*0050*/ 	.short	0x0380
        /*0052*/ 	.short	0x0008


	//----- nvinfo : EIATTR_SW_WAR
	.align		4
.L_91:
        /*0054*/ 	.byte	0x04, 0x36
        /*0056*/ 	.short	(.L_93 - .L_92)
.L_92:
        /*0058*/ 	.word	0x00000008
.L_93:


//--------------------- .nv.callgraph             --------------------------
	.section	.nv.callgraph,"",@"SHT_CUDA_CALLGRAPH"
	.align	4
	.sectionentsize	8
	.align		4
        /*0000*/ 	.word	0x00000000
	.align		4
        /*0004*/ 	.word	0xffffffff
	.align		4
        /*0008*/ 	.word	0x00000000
	.align		4
        /*000c*/ 	.word	0xfffffffe
	.align		4
        /*0010*/ 	.word	0x00000000
	.align		4
        /*0014*/ 	.word	0xfffffffd
	.align		4
        /*0018*/ 	.word	0x00000000
	.align		4
        /*001c*/ 	.word	0xfffffffc


//--------------------- .text.default_function_kernel_1 --------------------------
	.section	.text.default_function_kernel_1,"ax",@progbits
	.align	128
        .global         default_function_kernel_1
        .type           default_function_kernel_1,@function
        .size           default_function_kernel_1,(.L_x_5 - default_function_kernel_1)
        .other          default_function_kernel_1,@"STO_CUDA_ENTRY STV_DEFAULT"
default_function_kernel_1:
.text.default_function_kernel_1:
[----:B------:R-:W-:Y:S01]  /*0000*/  LDC R1, c[0x0][0x37c] ;  /* 0x0000df00ff017b82 */ /* 0x000fe20000000800 */
[----:B------:R-:W0:Y:S07]  /*0010*/  S2R R5, SR_TID.X ;  /* 0x0000000000057919 */ /* 0x000e2e0000002100 */
[----:B------:R-:W1:Y:S02]  /*0020*/  S2UR UR5, SR_CTAID.X ;  /* 0x00000000000579c3 */ /* 0x000e640000002500 */
[----:B-1----:R-:W-:Y:S01]  /*0030*/  USHF.L.U32 UR4, UR5, 0x6, URZ ;  /* 0x0000000605047899 */ /* 0x002fe200080006ff */
[----:B0-----:R-:W-:-:S05]  /*0040*/  SHF.R.U32.HI R0, RZ, 0x4, R5 ;  /* 0x00000004ff007819 */ /* 0x001fca0000011605 */
[----:B------:R-:W-:-:S04]  /*0050*/  LOP3.LUT R0, R0, UR4, RZ, 0xfc, !PT ;  /* 0x0000000400007c12 */ /* 0x000fc8000f8efcff */
[----:B------:R-:W-:-:S13]  /*0060*/  ISETP.GT.U32.AND P0, PT, R0, 0x270, PT ;  /* 0x000002700000780c */ /* 0x000fda0003f04070 */
[----:B------:R-:W-:Y:S05]  /*0070*/  @P0 EXIT ;  /* 0x000000000000094d */ /* 0x000fea0003800000 */
[----:B------:R-:W0:Y:S01]  /*0080*/  LDC.64 R2, c[0x0][0x380] ;  /* 0x0000e000ff027b82 */ /* 0x000e220000000a00 */
[----:B------:R-:W1:Y:S01]  /*0090*/  LDCU.64 UR6, c[0x0][0x358] ;  /* 0x00006b00ff0677ac */ /* 0x000e620008000a00 */
[----:B------:R-:W-:-:S06]  /*00a0*/  USHF.L.U32 UR4, UR5, 0xa, URZ ;  /* 0x0000000a05047899 */ /* 0x000fcc00080006ff */
[----:B------:R-:W-:-:S05]  /*00b0*/  LOP3.LUT R5, R5, UR4, RZ, 0xfc, !PT ;  /* 0x0000000405057c12 */ /* 0x000fca000f8efcff */
[----:B0-----:R-:W-:-:S05]  /*00c0*/  IMAD.WIDE.U32 R2, R5, 0x4, R2 ;  /* 0x0000000405027825 */ /* 0x001fca00078e0002 */
[----:B-1----:R-:W2:Y:S02]  /*00d0*/  LDG.E R0, desc[UR6][R2.64] ;  /* 0x0000000602007981 */ /* 0x002ea4000c1e1900 */
[----:B--2---:R-:W-:-:S13]  /*00e0*/  FSETP.GEU.AND P0, PT, |R0|, 1.175494350822287508e-38, PT ;  /* 0x008000000000780b */ /* 0x004fda0003f0e200 */
[----:B------:R-:W-:-:S04]  /*00f0*/  @!P0 FMUL R0, R0, 16777216 ;  /* 0x4b80000000008820 */ /* 0x000fc80000400000 */
[----:B------:R-:W0:Y:S02]  /*0100*/  MUFU.LG2 R5, R0 ;  /* 0x0000000000057308 */ /* 0x000e240000000c00 */
[----:B0-----:R-:W-:-:S05]  /*0110*/  @!P0 FADD R5, R5, -24 ;  /* 0xc1c0000005058421 */ /* 0x001fca0000000000 */
[----:B------:R-:W-:Y:S01]  /*0120*/  STG.E desc[UR6][R2.64], R5 ;  /* 0x0000000502007986 */ /* 0x000fe2000c101906 */
[----:B------:R-:W-:Y:S05]  /*0130*/  EXIT ;  /* 0x000000000000794d */ /* 0x000fea0003800000 */
.L_x_0:
[----:B------:R-:W-:-:S00]  /*0140*/  BRA `(.L_x_0) ;  /* 0xfffffffc00fc7947 */ /* 0x000fc0000383ffff */
[----:B------:R-:W-:-:S00]  /*0150*/  NOP ;  /* 0x0000000000007918 */ /* 0x000fc00000000000 */
        /* <DEDUP_REMOVED lines=10> */
.L_x_5:


//--------------------- .text.default_function_kernel --------------------------
	.section	.text.default_function_kernel,"ax",@progbits
	.align	128
        .global         default_function_kernel
        .type           default_function_kernel,@function
        .size           default_function_kernel,(.L_x_6 - default_function_kernel)
        .other          default_function_kernel,@"STO_CUDA_ENTRY STV_DEFAULT"
default_function_kernel:
.text.default_function_kernel:
[----:B------:R-:W-:Y:S01]  /*0000*/  LDC R1, c[0x0][0x37c] ;  /* 0x0000df00ff017b82 */ /* 0x000fe20000000800 */
[----:B------:R-:W0:Y:S01]  /*0010*/  S2R R0, SR_CTAID.X ;  /* 0x0000000000007919 */ /* 0x000e220000002500 */
[----:B------:R-:W1:Y:S01]  /*0020*/  S2R R9, SR_TID.X ;  /* 0x0000000000097919 */ /* 0x000e620000002100 */
[----:B0-----:R-:W-:Y:S01]  /*0030*/  IMAD.SHL.U32 R2, R0, 0x40, RZ ;  /* 0x0000004000027824 */ /* 0x001fe200078e00ff */
[----:B-1----:R-:W-:-:S04]  /*0040*/  SHF.R.U32.HI R3, RZ, 0x4, R9 ;  /* 0x00000004ff037819 */ /* 0x002fc80000011609 */
[----:B------:R-:W-:-:S04]  /*0050*/  LOP3.LUT R2, R2, R3, RZ, 0xfc, !PT ;  /* 0x0000000302027212 */ /* 0x000fc800078efcff */
[----:B------:R-:W-:-:S13]  /*0060*/  ISETP.GT.U32.AND P0, PT, R2, 0x270, PT ;  /* 0x000002700200780c */ /* 0x000fda0003f04070 */
[----:B------:R-:W-:Y:S05]  /*0070*/  @P0 EXIT ;  /* 0x000000000000094d */ /* 0x000fea0003800000 */
[--C-:B------:R-:W-:Y:S01]  /*0080*/  SHF.R.U32.HI R3, RZ, 0x2, R9.reuse ;  /* 0x00000002ff037819 */ /* 0x100fe20000011609 */
[----:B------:R-:W-:Y:S01]  /*0090*/  UMOV UR4, 0x3340 ;  /* 0x0000334000047882 */ /* 0x000fe20000000000 */
[--C-:B------:R-:W-:Y:S01]  /*00a0*/  SHF.R.U32.HI R5, RZ, 0x1, R9.reuse ;  /* 0x00000001ff057819 */ /* 0x100fe20000011609 */
[----:B------:R-:W-:Y:S01]  /*00b0*/  IMAD.MOV.U32 R11, RZ, RZ, 0x5ac ;  /* 0x000005acff0b7424 */ /* 0x000fe200078e00ff */
[----:B------:R-:W-:Y:S01]  /*00c0*/  SHF.R.U32.HI R7, RZ, 0x3, R9 ;  /* 0x00000003ff077819 */ /* 0x000fe20000011609 */
[C---:B------:R-:W-:Y:S01]  /*00d0*/  IMAD R3, R0.reuse, 0x6, R3 ;  /* 0x0000000600037824 */ /* 0x040fe200078e0203 */
[C---:B------:R-:W-:Y:S01]  /*00e0*/  PRMT R10, R0.reuse, 0x3340, R0 ;  /* 0x00003340000a7816 */ /* 0x040fe20000000000 */
[----:B------:R-:W-:Y:S02]  /*00f0*/  IMAD R5, R0, 0xc, R5 ;  /* 0x0000000c00057824 */ /* 0x000fe400078e0205 */
[----:B------:R-:W-:-:S05]  /*0100*/  IMAD.HI.U32 R2, R3, 0x10624dd3, RZ ;  /* 0x10624dd303027827 */ /* 0x000fca00078e00ff */
[----:B------:R-:W-:-:S05]  /*0110*/  SHF.R.U32.HI R2, RZ, 0x4, R2 ;  /* 0x00000004ff027819 */ /* 0x000fca0000011602 */
[----:B------:R-:W-:-:S05]  /*0120*/  IMAD R2, R2, -0xfa, R3 ;  /* 0xffffff0602027824 */ /* 0x000fca00078e0203 */
[----:B------:R-:W-:Y:S01]  /*0130*/  PRMT R3, R2, 0x9910, RZ ;  /* 0x0000991002037816 */ /* 0x000fe200000000ff */
[----:B------:R-:W-:-:S05]  /*0140*/  IMAD.HI.U32 R2, R5, 0x51eb851f, RZ ;  /* 0x51eb851f05027827 */ /* 0x000fca00078e00ff */
[----:B------:R-:W-:Y:S01]  /*0150*/  SHF.R.U32.HI R4, RZ, 0x4, R2 ;  /* 0x00000004ff047819 */ /* 0x000fe20000011602 */
[----:B------:R-:W-:-:S04]  /*0160*/  IMAD R2, R3, 0x29, RZ ;  /* 0x0000002903027824 */ /* 0x000fc800078e02ff */
[----:B------:R-:W-:Y:S01]  /*0170*/  IMAD R3, R4, -0x32, R5 ;  /* 0xffffffce04037824 */ /* 0x000fe200078e0205 */
[----:B------:R-:W-:Y:S01]  /*0180*/  LOP3.LUT R2, R2, 0xffff, RZ, 0xc0, !PT ;  /* 0x0000ffff02027812 */ /* 0x000fe200078ec0ff */
[C---:B------:R-:W-:Y:S02]  /*0190*/  IMAD.SHL.U32 R4, R0.reuse, 0x80, RZ ;  /* 0x0000008000047824 */ /* 0x040fe400078e00ff */
[----:B------:R-:W-:Y:S01]  /*01a0*/  IMAD R5, R0, 0x4, R9 ;  /* 0x0000000400057824 */ /* 0x000fe200078e0209 */
[----:B------:R-:W-:Y:S01]  /*01b0*/  SHF.R.U32.HI R6, RZ, 0xa, R2 ;  /* 0x0000000aff067819 */ /* 0x000fe20000011602 */
[----:B------:R-:W-:Y:S01]  /*01c0*/  IMAD.U32 R9, RZ, RZ, UR4 ;  /* 0x00000004ff097e24 */ /* 0x000fe2000f8e00ff */
[----:B------:R-:W-:Y:S01]  /*01d0*/  PRMT R8, R3, 0x9910, RZ ;  /* 0x0000991003087816 */ /* 0x000fe200000000ff */
[----:B------:R-:W0:Y:S01]  /*01e0*/  LDCU.64 UR4, c[0x0][0x358] ;  /* 0x00006b00ff0477ac */ /* 0x000e220008000a00 */
[----:B------:R-:W-:Y:S01]  /*01f0*/  LOP3.LUT R6, R6, 0xffff, RZ, 0xc0, !PT ;  /* 0x0000ffff06067812 */ /* 0x000fe200078ec0ff */
[----:B------:R-:W1:Y:S01]  /*0200*/  LDC.64 R2, c[0x0][0x388] ;  /* 0x0000e200ff027b82 */ /* 0x000e620000000a00 */
[----:B------:R-:W-:Y:S01]  /*0210*/  LOP3.LUT R4, R4, R7, RZ, 0xfc, !PT ;  /* 0x0000000704047212 */ /* 0x000fe200078efcff */
[----:B------:R-:W-:Y:S01]  /*0220*/  IMAD.HI.U32 R7, R5, 0x66666667, RZ ;  /* 0x6666666705077827 */ /* 0x000fe200078e00ff */
[----:B------:R-:W-:-:S03]  /*0230*/  PRMT R9, R6, R9, 0x2c ;  /* 0x0000002c06097416 */ /* 0x000fc60000000009 */
[----:B------:R-:W-:Y:S01]  /*0240*/  IMAD R6, R8, 0x34, RZ ;  /* 0x0000003408067824 */ /* 0x000fe200078e02ff */
[----:B------:R-:W-:Y:S01]  /*0250*/  SHF.R.U32.HI R8, RZ, 0x2, R7 ;  /* 0x00000002ff087819 */ /* 0x000fe20000011607 */
[----:B------:R-:W-:Y:S01]  /*0260*/  IMAD.HI.U32 R4, R4, 0x10624dd3, RZ ;  /* 0x10624dd304047827 */ /* 0x000fe200078e00ff */
[----:B------:R-:W-:Y:S02]  /*0270*/  PRMT R9, R9, 0x5410, R10 ;  /* 0x0000541009097816 */ /* 0x000fe4000000000a */
[----:B------:R-:W-:Y:S01]  /*0280*/  LOP3.LUT R6, R6, 0xffff, RZ, 0xc0, !PT ;  /* 0x0000ffff06067812 */ /* 0x000fe200078ec0ff */
[C---:B------:R-:W-:Y:S01]  /*0290*/  IMAD R7, R8.reuse, -0xa, R5 ;  /* 0xfffffff608077824 */ /* 0x040fe200078e0205 */
[----:B------:R-:W-:Y:S02]  /*02a0*/  SHF.R.U32.HI R4, RZ, 0x3, R4 ;  /* 0x00000003ff047819 */ /* 0x000fe40000011604 */
[----:B------:R-:W-:Y:S02]  /*02b0*/  PRMT R8, R8, 0x5410, R11 ;  /* 0x0000541008087816 */ /* 0x000fe4000000000b */
[----:B------:R-:W-:Y:S01]  /*02c0*/  SHF.R.U32.HI R6, RZ, 0x8, R6 ;  /* 0x00000008ff067819 */ /* 0x000fe20000011606 */
[----:B------:R-:W-:-:S03]  /*02d0*/  IMAD R4, R4, 0x7cc8, R7 ;  /* 0x00007cc804047824 */ /* 0x000fc600078e0207 */
[----:B------:R-:W-:-:S05]  /*02e0*/  PRMT R7, R8, 0x5432, R6 ;  /* 0x0000543208077816 */ /* 0x000fca0000000006 */
[----:B------:R-:W-:-:S04]  /*02f0*/  IDP.2A.LO.U16.U8 R7, R7, R9, R4 ;  /* 0x0000000907077226 */ /* 0x000fc80000001004 */
[----:B-1----:R-:W-:Y:S02]  /*0300*/  IMAD.WIDE.U32 R2, R7, 0x4, R2 ;  /* 0x0000000407027825 */ /* 0x002fe400078e0002 */
[----:B------:R-:W1:Y:S04]  /*0310*/  LDC.64 R6, c[0x0][0x380] ;  /* 0x0000e000ff067b82 */ /* 0x000e680000000a00 */
[----:B0-----:R-:W2:Y:S01]  /*0320*/  LDG.E.CONSTANT R3, desc[UR4][R2.64+0x10934] ;  /* 0x0109340402037981 */ /* 0x001ea2000c1e9900 */
[----:B------:R-:W-:-:S04]  /*0330*/  IMAD R5, R0, 0x3fc, R5 ;  /* 0x000003fc00057824 */ /* 0x000fc800078e0205 */
[----:B-1----:R-:W-:-:S05]  /*0340*/  IMAD.WIDE.U32 R4, R5, 0x4, R6 ;  /* 0x0000000405047825 */ /* 0x002fca00078e0006 */
[----:B--2---:R-:W-:Y:S01]  /*0350*/  STG.E desc[UR4][R4.64], R3 ;  /* 0x0000000304007986 */ /* 0x004fe2000c101904 */
[----:B------:R-:W-:Y:S05]  /*0360*/  EXIT ;  /* 0x000000000000794d */ /* 0x000fea0003800000 */
.L_x_1:
        /* <DEDUP_REMOVED lines=9> */
.L_x_6:


//--------------------- .text.default_function_kernel_4 --------------------------
	.section	.text.default_function_kernel_4,"ax",@progbits
	.align	128
        .global         default_function_kernel_4
        .type           default_function_kernel_4,@function
        .size           default_function_kernel_4,(.L_x_7 - default_function_kernel_4)
        .other          default_function_kernel_4,@"STO_CUDA_ENTRY STV_DEFAULT"
default_function_kernel_4:
.text.default_function_kernel_4:
        /* <DEDUP_REMOVED lines=9> */
[----:B------:R-:W0:Y:S01]  /*0090*/  LDCU.64 UR4, c[0x0][0x358] ;  /* 0x00006b00ff0477ac */ /* 0x000e220008000a00 */
[--C-:B------:R-:W-:Y:S02]  /*00a0*/  SHF.R.U32.HI R5, RZ, 0x2, R7.reuse ;  /* 0x00000002ff057819 */ /* 0x100fe40000011607 */
[----:B------:R-:W-:Y:S01]  /*00b0*/  SHF.R.U32.HI R4, RZ, 0x3, R7 ;  /* 0x00000003ff047819 */ /* 0x000fe20000011607 */
[C---:B------:R-:W-:Y:S02]  /*00c0*/  IMAD R3, R0.reuse, 0xc, R3 ;  /* 0x0000000c00037824 */ /* 0x040fe400078e0203 */
[----:B------:R-:W-:Y:S02]  /*00d0*/  IMAD R5, R0, 0x6, R5 ;  /* 0x0000000600057824 */ /* 0x000fe400078e0205 */
[----:B------:R-:W-:-:S05]  /*00e0*/  IMAD.HI.U32 R2, R3, 0x51eb851f, RZ ;  /* 0x51eb851f03027827 */ /* 0x000fca00078e00ff */
[----:B------:R-:W-:-:S05]  /*00f0*/  SHF.R.U32.HI R2, RZ, 0x4, R2 ;  /* 0x00000004ff027819 */ /* 0x000fca0000011602 */
[----:B------:R-:W-:Y:S02]  /*0100*/  IMAD R2, R2, -0x32, R3 ;  /* 0xffffffce02027824 */ /* 0x000fe400078e0203 */
[----:B------:R-:W-:-:S03]  /*0110*/  IMAD.HI.U32 R3, R5, 0x10624dd3, RZ ;  /* 0x10624dd305037827 */ /* 0x000fc600078e00ff */
[----:B------:R-:W-:Y:S02]  /*0120*/  PRMT R6, R2, 0x9910, RZ ;  /* 0x0000991002067816 */ /* 0x000fe400000000ff */
[----:B------:R-:W-:Y:S01]  /*0130*/  SHF.R.U32.HI R2, RZ, 0x4, R3 ;  /* 0x00000004ff027819 */ /* 0x000fe20000011603 */
[----:B------:R-:W-:Y:S02]  /*0140*/  IMAD.SHL.U32 R3, R0, 0x80, RZ ;  /* 0x0000008000037824 */ /* 0x000fe400078e00ff */
[----:B------:R-:W-:Y:S02]  /*0150*/  IMAD R6, R6, 0x34, RZ ;  /* 0x0000003406067824 */ /* 0x000fe400078e02ff */
[----:B------:R-:W-:Y:S01]  /*0160*/  IMAD R2, R2, -0xfa, R5 ;  /* 0xffffff0602027824 */ /* 0x000fe200078e0205 */
[----:B------:R-:W-:Y:S01]  /*0170*/  LOP3.LUT R3, R3, R4, RZ, 0xfc, !PT ;  /* 0x0000000403037212 */ /* 0x000fe200078efcff */
[----:B------:R-:W-:Y:S01]  /*0180*/  IMAD R5, R0, 0x4, R7 ;  /* 0x0000000400057824 */ /* 0x000fe200078e0207 */
[----:B------:R-:W-:-:S02]  /*0190*/  LOP3.LUT R6, R6, 0xffff, RZ, 0xc0, !PT ;  /* 0x0000ffff06067812 */ /* 0x000fc400078ec0ff */
[----:B------:R-:W-:Y:S01]  /*01a0*/  PRMT R8, R2, 0x9910, RZ ;  /* 0x0000991002087816 */ /* 0x000fe200000000ff */
[----:B------:R-:W-:Y:S01]  /*01b0*/  IMAD.HI.U32 R2, R5, 0x66666667, RZ ;  /* 0x6666666705027827 */ /* 0x000fe200078e00ff */
[----:B------:R-:W-:-:S03]  /*01c0*/  SHF.R.U32.HI R7, RZ, 0x8, R6 ;  /* 0x00000008ff077819 */ /* 0x000fc60000011606 */
[----:B------:R-:W-:Y:S01]  /*01d0*/  IMAD.HI.U32 R6, R3, 0x10624dd3, RZ ;  /* 0x10624dd303067827 */ /* 0x000fe200078e00ff */
[----:B------:R-:W-:Y:S02]  /*01e0*/  SHF.R.U32.HI R4, RZ, 0x2, R2 ;  /* 0x00000002ff047819 */ /* 0x000fe40000011602 */
[----:B------:R-:W1:Y:S01]  /*01f0*/  LDC.64 R2, c[0x0][0x380] ;  /* 0x0000e000ff027b82 */ /* 0x000e620000000a00 */
[----:B------:R-:W-:Y:S01]  /*0200*/  IMAD R8, R8, 0x29, RZ ;  /* 0x0000002908087824 */ /* 0x000fe200078e02ff */
[----:B------:R-:W-:Y:S01]  /*0210*/  PRMT R9, R7, 0x9910, RZ ;  /* 0x0000991007097816 */ /* 0x000fe200000000ff */
[----:B------:R-:W-:Y:S01]  /*0220*/  IMAD R4, R4, -0xa, R5 ;  /* 0xfffffff604047824 */ /* 0x000fe200078e0205 */
[----:B------:R-:W-:Y:S02]  /*0230*/  SHF.R.U32.HI R7, RZ, 0x3, R6 ;  /* 0x00000003ff077819 */ /* 0x000fe40000011606 */
[----:B------:R-:W-:Y:S01]  /*0240*/  LOP3.LUT R8, R8, 0xffff, RZ, 0xc0, !PT ;  /* 0x0000ffff08087812 */ /* 0x000fe200078ec0ff */
[----:B------:R-:W-:-:S02]  /*0250*/  IMAD.MOV.U32 R6, RZ, RZ, R9 ;  /* 0x000000ffff067224 */ /* 0x000fc400078e0009 */
[----:B------:R-:W-:Y:S01]  /*0260*/  IMAD R4, R4, 0xa, R7 ;  /* 0x0000000a04047824 */ /* 0x000fe200078e0207 */
[----:B------:R-:W-:Y:S01]  /*0270*/  SHF.R.U32.HI R7, RZ, 0xa, R8 ;  /* 0x0000000aff077819 */ /* 0x000fe20000011608 */
[----:B------:R-:W-:Y:S02]  /*0280*/  IMAD R6, R6, 0xa, RZ ;  /* 0x0000000a06067824 */ /* 0x000fe400078e02ff */
[----:B------:R-:W-:Y:S01]  /*0290*/  IMAD R4, R4, 0x64, RZ ;  /* 0x0000006404047824 */ /* 0x000fe200078e02ff */
[----:B------:R-:W-:Y:S02]  /*02a0*/  LOP3.LUT R8, R7, 0xffff, RZ, 0xc0, !PT ;  /* 0x0000ffff07087812 */ /* 0x000fe400078ec0ff */
[----:B------:R-:W-:-:S04]  /*02b0*/  LOP3.LUT R7, R6, 0xfe, RZ, 0xc0, !PT ;  /* 0x000000fe06077812 */ /* 0x000fc800078ec0ff */
[----:B------:R-:W-:-:S05]  /*02c0*/  IADD3 R7, PT, PT, R7, R4, R8 ;  /* 0x0000000407077210 */ /* 0x000fca0007ffe008 */
[----:B-1----:R-:W-:Y:S02]  /*02d0*/  IMAD.WIDE.U32 R2, R7, 0x4, R2 ;  /* 0x0000000407027825 */ /* 0x002fe400078e0002 */
[----:B------:R-:W1:Y:S04]  /*02e0*/  LDC.64 R6, c[0x0][0x388] ;  /* 0x0000e200ff067b82 */ /* 0x000e680000000a00 */
[----:B0-----:R-:W2:Y:S01]  /*02f0*/  LDG.E.CONSTANT R3, desc[UR4][R2.64] ;  /* 0x0000000402037981 */ /* 0x001ea2000c1e9900 */
[----:B------:R-:W-:-:S04]  /*0300*/  IMAD R5, R0, 0x3fc, R5 ;  /* 0x000003fc00057824 */ /* 0x000fc800078e0205 */
[----:B-1----:R-:W-:-:S05]  /*0310*/  IMAD.WIDE.U32 R4, R5, 0x4, R6 ;  /* 0x0000000405047825 */ /* 0x002fca00078e0006 */
[----:B--2---:R-:W-:Y:S01]  /*0320*/  STG.E desc[UR4][R4.64], R3 ;  /* 0x0000000304007986 */ /* 0x004fe2000c101904 */
[----:B------:R-:W-:Y:S05]  /*0330*/  EXIT ;  /* 0x000000000000794d */ /* 0x000fea0003800000 */
.L_x_2:
        /* <DEDUP_REMOVED lines=12> */
.L_x_7:


//--------------------- .text.default_function_kernel_3 --------------------------
	.section	.text.default_function_kernel_3,"ax",@progbits
	.align	128
        .global         default_function_kernel_3
        .type           default_function_kernel_3,@function
        .size           default_function_kernel_3,(.L_x_8 - default_function_kernel_3)
        .other          default_function_kernel_3,@"STO_CUDA_ENTRY STV_DEFAULT"
default_function_kernel_3:
.text.default_function_kernel_3:
        /* <DEDUP_REMOVED lines=13> */
[----:B-1----:R-:W2:Y:S01]  /*00d0*/  LDG.E R4, desc[UR6][R2.64] ;  /* 0x0000000602047981 */ /* 0x002ea2000c1e1900 */
[----:B------:R-:W-:Y:S01]  /*00e0*/  HFMA2 R8, -RZ, RZ, 1.125, -9232 ;  /* 0x3c80f082ff087431 */ /* 0x000fe200000001ff */
[----:B------:R-:W-:Y:S01]  /*00f0*/  MOV R6, 0x3f800000 ;  /* 0x3f80000000067802 */ /* 0x000fe20000000f00 */
[C---:B--2---:R-:W-:Y:S01]  /*0100*/  FMUL R0, |R4|.reuse, 2.8853900432586669922 ;  /* 0x4038aa3b04007820 */ /* 0x044fe20000400200 */
[C---:B------:R-:W-:Y:S01]  /*0110*/  FMUL R9, R4.reuse, R4 ;  /* 0x0000000404097220 */ /* 0x040fe20000400000 */
[C---:B------:R-:W-:Y:S02]  /*0120*/  FSETP.GE.AND P1, PT, |R4|.reuse, 0.60000002384185791016, PT ;  /* 0x3f19999a0400780b */ /* 0x040fe40003f26200 */
[----:B------:R-:W-:Y:S01]  /*0130*/  FSETP.GE.AND P0, PT, |R4|, 9.010913848876953125, PT ;  /* 0x41102cb40400780b */ /* 0x000fe20003f06200 */
[C---:B------:R-:W-:Y:S01]  /*0140*/  FFMA R8, R9.reuse, R8, -0.052303962409496307373 ;  /* 0xbd563cae09087423 */ /* 0x040fe20000000008 */
[----:B------:R-:W0:Y:S03]  /*0150*/  MUFU.EX2 R0, R0 ;  /* 0x0000000000007308 */ /* 0x000e260000000800 */
[----:B------:R-:W-:Y:S01]  /*0160*/  FFMA R8, R9, R8, 0.1331529766321182251 ;  /* 0x3e08594109087423 */ /* 0x000fe20000000008 */
[----:B0-----:R-:W-:-:S03]  /*0170*/  FADD R5, R0, 1 ;  /* 0x3f80000000057421 */ /* 0x001fc60000000000 */
[----:B------:R-:W-:-:S04]  /*0180*/  FFMA R0, R9, R8, -0.33332768082618713379 ;  /* 0xbeaaa9ed09007423 */ /* 0x000fc80000000008 */
[----:B------:R-:W-:Y:S01]  /*0190*/  FFMA R9, R9, R0, RZ ;  /* 0x0000000009097223 */ /* 0x000fe200000000ff */
[----:B------:R-:W0:Y:S02]  /*01a0*/  MUFU.RCP R5, R5 ;  /* 0x0000000500057308 */ /* 0x000e240000001000 */
[----:B0-----:R-:W-:-:S05]  /*01b0*/  FFMA R6, R5, -2, R6 ;  /* 0xc000000005067823 */ /* 0x001fca0000000006 */
[----:B------:R-:W-:-:S04]  /*01c0*/  FSEL R7, R6, 1, !P0 ;  /* 0x3f80000006077808 */ /* 0x000fc80004000000 */
[--C-:B------:R-:W-:Y:S01]  /*01d0*/  LOP3.LUT R7, R7, 0x80000000, R4.reuse, 0xb8, !PT ;  /* 0x8000000007077812 */ /* 0x100fe200078eb804 */
[----:B------:R-:W-:-:S05]  /*01e0*/  @!P1 FFMA R7, R4, R9, R4 ;  /* 0x0000000904079223 */ /* 0x000fca0000000004 */
[----:B------:R-:W-:Y:S01]  /*01f0*/  STG.E desc[UR6][R2.64], R7 ;  /* 0x0000000702007986 */ /* 0x000fe2000c101906 */
[----:B------:R-:W-:Y:S05]  /*0200*/  EXIT ;  /* 0x000000000000794d */ /* 0x000fea0003800000 */
.L_x_3:
        /* <DEDUP_REMOVED lines=15> */
.L_x_8:


//--------------------- .text.default_function_kernel_2 --------------------------
	.section	.text.default_function_kernel_2,"ax",@progbits
	.align	128
        .global         default_function_kernel_2
        .type           default_function_kernel_2,@function
        .size           default_function_kernel_2,(.L_x_9 - default_function_kernel_2)
        .other          default_function_kernel_2,@"STO_CUDA_ENTRY STV_DEFAULT"
default_function_kernel_2:
.text.default_function_kernel_2:
        /* <DEDUP_REMOVED lines=14> */
[----:B--2---:R-:W-:-:S04]  /*00e0*/  FMNMX R0, R0, 10, PT ;  /* 0x4120000000007809 */ /* 0x004fc80003800000 */
[----:B------:R-:W-:-:S05]  /*00f0*/  FMNMX R5, RZ, R0, !PT ;  /* 0x00000000ff057209 */ /* 0x000fca0007800000 */
[----:B------:R-:W-:Y:S01]  /*0100*/  STG.E desc[UR6][R2.64], R5 ;  /* 0x0000000502007986 */ /* 0x000fe2000c101906 */
[----:B------:R-:W-:Y:S05]  /*0110*/  EXIT ;  /* 0x000000000000794d */ /* 0x000fea0003800000 */
.L_x_4:
        /* <DEDUP_REMOVED lines=14> */
.L_x_9:


//--------------------- .nv.shared.reserved.0     --------------------------
	.section	.nv.shared.reserved.0,"aw",@nobits
	.weak		__nv_reservedSMEM_offset_0_alias
	.size		__nv_reservedSMEM_offset_0_alias, 0, 64
	.other		__nv_reservedSMEM_offset_0_alias,@"STO_CUDA_RESERVED_SHARED STV_DEFAULT"
__nv_reservedSMEM_offset_0_alias:
	.zero		0
	.zero		64


//--------------------- .nv.constant0.default_function_kernel_1 --------------------------
	.section	.nv.constant0.default_function_kernel_1,"a",@progbits
	.sectionflags	@""
	.align	4
.nv.constant0.default_function_kernel_1:
	.zero		904


//--------------------- .nv.constant0.default_function_kernel --------------------------
	.section	.nv.constant0.default_function_kernel,"a",@progbits
	.sectionflags	@""
	.align	4
.nv.constant0.default_function_kernel:
	.zero		912


//--------------------- .nv.constant0.default_function_kernel_4 --------------------------
	.section	.nv.constant0.default_function_kernel_4,"a",@progbits
	.sectionflags	@""
	.align	4
.nv.constant0.default_function_kernel_4:
	.zero		912


//--------------------- .nv.constant0.default_function_kernel_3 --------------------------
	.section	.nv.constant0.default_function_kernel_3,"a",@progbits
	.sectionflags	@""
	.align	4
.nv.constant0.default_function_kernel_3:
	.zero		904


//--------------------- .nv.constant0.default_function_kernel_2 --------------------------
	.section	.nv.constant0.default_function_kernel_2,"a",@progbits
	.sectionflags	@""
	.align	4
.nv.constant0.default_function_kernel_2:
	.zero		904


//--------------------- SYMBOLS --------------------------

	.type		.nv.reservedSmem.offset0,@object
	.size		.nv.reservedSmem.offset0,0x4
